//
// Generated by NVIDIA NVVM Compiler
//
// Compiler Build ID: CL-36424714
// Cuda compilation tools, release 13.0, V13.0.88
// Based on NVVM 20.0.0
//

.version 9.0
.target sm_100
.address_size 64

	// .globl	_Z10AddVectorsPfS_S_i

.visible .entry _Z10AddVectorsPfS_S_i(
	.param .u64 .ptr .align 1 _Z10AddVectorsPfS_S_i_param_0,
	.param .u64 .ptr .align 1 _Z10AddVectorsPfS_S_i_param_1,
	.param .u64 .ptr .align 1 _Z10AddVectorsPfS_S_i_param_2,
	.param .u32 _Z10AddVectorsPfS_S_i_param_3
)
{
	.reg .pred 	%p<7>;
	.reg .b32 	%r<31>;
	.reg .b32 	%f<16>;
	.reg .b64 	%rd<25>;

	ld.param.u64 	%rd4, [_Z10AddVectorsPfS_S_i_param_0];
	ld.param.u64 	%rd5, [_Z10AddVectorsPfS_S_i_param_1];
	ld.param.u64 	%rd6, [_Z10AddVectorsPfS_S_i_param_2];
	ld.param.u32 	%r12, [_Z10AddVectorsPfS_S_i_param_3];
	cvta.to.global.u64 	%rd1, %rd6;
	cvta.to.global.u64 	%rd2, %rd5;
	cvta.to.global.u64 	%rd3, %rd4;
	mov.u32 	%r13, %ctaid.x;
	mov.u32 	%r14, %ntid.x;
	mov.u32 	%r15, %tid.x;
	mad.lo.s32 	%r29, %r13, %r14, %r15;
	mov.u32 	%r16, %nctaid.x;
	mul.lo.s32 	%r2, %r14, %r16;
	setp.ge.s32 	%p1, %r29, %r12;
	@%p1 bra 	$L__BB0_7;
	add.s32 	%r17, %r29, %r2;
	max.s32 	%r18, %r12, %r17;
	setp.lt.s32 	%p2, %r17, %r12;
	selp.u32 	%r19, 1, 0, %p2;
	add.s32 	%r20, %r17, %r19;
	sub.s32 	%r21, %r18, %r20;
	div.u32 	%r22, %r21, %r2;
	add.s32 	%r3, %r22, %r19;
	and.b32  	%r23, %r3, 3;
	setp.eq.s32 	%p3, %r23, 3;
	@%p3 bra 	$L__BB0_4;
	add.s32 	%r24, %r3, 1;
	and.b32  	%r25, %r24, 3;
	neg.s32 	%r27, %r25;
$L__BB0_3:
	.pragma "nounroll";
	mul.wide.s32 	%rd7, %r29, 4;
	add.s64 	%rd8, %rd1, %rd7;
	add.s64 	%rd9, %rd2, %rd7;
	add.s64 	%rd10, %rd3, %rd7;
	ld.global.f32 	%f1, [%rd10];
	ld.global.f32 	%f2, [%rd9];
	add.f32 	%f3, %f1, %f2;
	st.global.f32 	[%rd9], %f3;
	st.global.f32 	[%rd8], %f3;
	add.s32 	%r29, %r29, %r2;
	add.s32 	%r27, %r27, 1;
	setp.ne.s32 	%p4, %r27, 0;
	@%p4 bra 	$L__BB0_3;
$L__BB0_4:
	setp.lt.u32 	%p5, %r3, 3;
	@%p5 bra 	$L__BB0_7;
	mul.wide.s32 	%rd15, %r2, 4;
	shl.b32 	%r26, %r2, 2;
$L__BB0_6:
	mul.wide.s32 	%rd11, %r29, 4;
	add.s64 	%rd12, %rd3, %rd11;
	ld.global.f32 	%f4, [%rd12];
	add.s64 	%rd13, %rd2, %rd11;
	ld.global.f32 	%f5, [%rd13];
	add.f32 	%f6, %f4, %f5;
	st.global.f32 	[%rd13], %f6;
	add.s64 	%rd14, %rd1, %rd11;
	st.global.f32 	[%rd14], %f6;
	add.s64 	%rd16, %rd12, %rd15;
	ld.global.f32 	%f7, [%rd16];
	add.s64 	%rd17, %rd13, %rd15;
	ld.global.f32 	%f8, [%rd17];
	add.f32 	%f9, %f7, %f8;
	st.global.f32 	[%rd17], %f9;
	add.s64 	%rd18, %rd14, %rd15;
	st.global.f32 	[%rd18], %f9;
	add.s64 	%rd19, %rd16, %rd15;
	ld.global.f32 	%f10, [%rd19];
	add.s64 	%rd20, %rd17, %rd15;
	ld.global.f32 	%f11, [%rd20];
	add.f32 	%f12, %f10, %f11;
	st.global.f32 	[%rd20], %f12;
	add.s64 	%rd21, %rd18, %rd15;
	st.global.f32 	[%rd21], %f12;
	add.s64 	%rd22, %rd19, %rd15;
	ld.global.f32 	%f13, [%rd22];
	add.s64 	%rd23, %rd20, %rd15;
	ld.global.f32 	%f14, [%rd23];
	add.f32 	%f15, %f13, %f14;
	st.global.f32 	[%rd23], %f15;
	add.s64 	%rd24, %rd21, %rd15;
	st.global.f32 	[%rd24], %f15;
	add.s32 	%r29, %r26, %r29;
	setp.lt.s32 	%p6, %r29, %r12;
	@%p6 bra 	$L__BB0_6;
$L__BB0_7:
	ret;

}


// ===== COMPILED SASS (sm_100) =====

	.target	sm_100

	.elftype	@"ET_EXEC"


//--------------------- .note.nv.tkinfo           --------------------------
	.section	.note.nv.tkinfo,"",@"SHT_NOTE"
	.sectionflags	@"SHF_NOTE_NV_TKINFO"
	.tkinfo
        /*0018*/ 	.word	0x00000002
        /*0030*/ 	.string	""
        /*0030*/ 	.string	"ptxas"
        /*0030*/ 	.string	"Cuda compilation tools, release 13.0, V13.0.88"
        /*0030*/ 	.string	"Build cuda_13.0.r13.0/compiler.36424714_0"
        /*0030*/ 	.string	"-arch sm_100 -m 64 "



//--------------------- .note.nv.cuinfo           --------------------------
	.section	.note.nv.cuinfo,"",@"SHT_NOTE"
	.sectionflags	@"SHF_NOTE_NV_CUINFO"
        /*0018*/ 	.short	0x0002
        /*001a*/ 	.short	0x0064
        /*001c*/ 	.short	0x0082
	.zero		2


//--------------------- .nv.info                  --------------------------
	.section	.nv.info,"",@"SHT_CUDA_INFO"
	.align	4


	//----- nvinfo : EIATTR_REGCOUNT
	.align		4
        /*0000*/ 	.byte	0x04, 0x2f
        /*0002*/ 	.short	(.L_1 - .L_0)
	.align		4
.L_0:
        /*0004*/ 	.word	index@(_Z10AddVectorsPfS_S_i)
        /*0008*/ 	.word	0x00000018


	//----- nvinfo : EIATTR_FRAME_SIZE
	.align		4
.L_1:
        /*000c*/ 	.byte	0x04, 0x11
        /*000e*/ 	.short	(.L_3 - .L_2)
	.align		4
.L_2:
        /*0010*/ 	.word	index@(_Z10AddVectorsPfS_S_i)
        /*0014*/ 	.word	0x00000000


	//----- nvinfo : EIATTR_MIN_STACK_SIZE
	.align		4
.L_3:
        /*0018*/ 	.byte	0x04, 0x12
        /*001a*/ 	.short	(.L_5 - .L_4)
	.align		4
.L_4:
        /*001c*/ 	.word	index@(_Z10AddVectorsPfS_S_i)
        /*0020*/ 	.word	0x00000000
.L_5:


//--------------------- .nv.compat                --------------------------
	.section	.nv.compat,"",@"SHT_CUDA_COMPAT_INFO"
	.align	4
        /*0000*/ 	.byte	0x02, 0x09, 0x00, 0x00, 0x02, 0x02, 0x01, 0x00, 0x02, 0x05, 0x05, 0x00, 0x03, 0x07, 0x01, 0x01
        /*0010*/ 	.byte	0x02, 0x03, 0x00, 0x00, 0x02, 0x06, 0x01, 0x00, 0x04, 0x0b, 0x08, 0x00, 0x09, 0x00, 0x00, 0x00
        /*0020*/ 	.byte	0x00, 0x00, 0x00, 0x00


//--------------------- .nv.info._Z10AddVectorsPfS_S_i --------------------------
	.section	.nv.info._Z10AddVectorsPfS_S_i,"",@"SHT_CUDA_INFO"
	.sectionflags	@""
	.align	4


	//----- nvinfo : EIATTR_CUDA_API_VERSION
	.align		4
        /*0000*/ 	.byte	0x04, 0x37
        /*0002*/ 	.short	(.L_7 - .L_6)
.L_6:
        /*0004*/ 	.word	0x00000082


	//----- nvinfo : EIATTR_KPARAM_INFO
	.align		4
.L_7:
        /*0008*/ 	.byte	0x04, 0x17
        /*000a*/ 	.short	(.L_9 - .L_8)
.L_8:
        /*000c*/ 	.word	0x00000000
        /*0010*/ 	.short	0x0003
        /*0012*/ 	.short	0x0018
        /*0014*/ 	.byte	0x00, 0xf0, 0x11, 0x00


	//----- nvinfo : EIATTR_KPARAM_INFO
	.align		4
.L_9:
        /*0018*/ 	.byte	0x04, 0x17
        /*001a*/ 	.short	(.L_11 - .L_10)
.L_10:
        /*001c*/ 	.word	0x00000000
        /*0020*/ 	.short	0x0002
        /*0022*/ 	.short	0x0010
        /*0024*/ 	.byte	0x00, 0xf5, 0x21, 0x00


	//----- nvinfo : EIATTR_KPARAM_INFO
	.align		4
.L_11:
        /*0028*/ 	.byte	0x04, 0x17
        /*002a*/ 	.short	(.L_13 - .L_12)
.L_12:
        /*002c*/ 	.word	0x00000000
        /*0030*/ 	.short	0x0001
        /*0032*/ 	.short	0x0008
        /*0034*/ 	.byte	0x00, 0xf5, 0x21, 0x00


	//----- nvinfo : EIATTR_KPARAM_INFO
	.align		4
.L_13:
        /*0038*/ 	.byte	0x04, 0x17
        /*003a*/ 	.short	(.L_15 - .L_14)
.L_14:
        /*003c*/ 	.word	0x00000000
        /*0040*/ 	.short	0x0000
        /*0042*/ 	.short	0x0000
        /*0044*/ 	.byte	0x00, 0xf5, 0x21, 0x00


	//----- nvinfo : EIATTR_SPARSE_MMA_MASK
	.align		4
.L_15:
        /*0048*/ 	.byte	0x03, 0x50
        /*004a*/ 	.short	0x0000


	//----- nvinfo : EIATTR_MAXREG_COUNT
	.align		4
        /*004c*/ 	.byte	0x03, 0x1b
        /*004e*/ 	.short	0x00ff


	//----- nvinfo : EIATTR_MERCURY_ISA_VERSION
	.align		4
        /*0050*/ 	.byte	0x03, 0x5f
        /*0052*/ 	.short	0x0101


	//----- nvinfo : EIATTR_VRC_CTA_INIT_COUNT
	.align		4
        /*0054*/ 	.byte	0x02, 0x4a
	.zero		1
	.zero		1


	//----- nvinfo : EIATTR_EXIT_INSTR_OFFSETS
	.align		4
        /*0058*/ 	.byte	0x04, 0x1c
        /*005a*/ 	.short	(.L_17 - .L_16)


	//   ....[0]....
.L_16:
        /*005c*/ 	.word	0x00000090


	//   ....[1]....
        /*0060*/ 	.word	0x000003b0


	//   ....[2]....
        /*0064*/ 	.word	0x00000620


	//----- nvinfo : EIATTR_CRS_STACK_SIZE
	.align		4
.L_17:
        /*0068*/ 	.byte	0x04, 0x1e
        /*006a*/ 	.short	(.L_19 - .L_18)
.L_18:
        /*006c*/ 	.word	0x00000000


	//----- nvinfo : EIATTR_CBANK_PARAM_SIZE
	.align		4
.L_19:
        /*0070*/ 	.byte	0x03, 0x19
        /*0072*/ 	.short	0x001c


	//----- nvinfo : EIATTR_PARAM_CBANK
	.align		4
        /*0074*/ 	.byte	0x04, 0x0a
        /*0076*/ 	.short	(.L_21 - .L_20)
	.align		4
.L_20:
        /*0078*/ 	.word	index@(.nv.constant0._Z10AddVectorsPfS_S_i)
        /*007c*/ 	.short	0x0380
        /*007e*/ 	.short	0x001c


	//----- nvinfo : EIATTR_SW_WAR
	.align		4
.L_21:
        /*0080*/ 	.byte	0x04, 0x36
        /*0082*/ 	.short	(.L_23 - .L_22)
.L_22:
        /*0084*/ 	.word	0x00000008
.L_23:


//--------------------- .nv.callgraph             --------------------------
	.section	.nv.callgraph,"",@"SHT_CUDA_CALLGRAPH"
	.align	4
	.sectionentsize	8
	.align		4
        /*0000*/ 	.word	0x00000000
	.align		4
        /*0004*/ 	.word	0xffffffff
	.align		4
        /*0008*/ 	.word	0x00000000
	.align		4
        /*000c*/ 	.word	0xfffffffe
	.align		4
        /*0010*/ 	.word	0x00000000
	.align		4
        /*0014*/ 	.word	0xfffffffd
	.align		4
        /*0018*/ 	.word	0x00000000
	.align		4
        /*001c*/ 	.word	0xfffffffc


//--------------------- .text._Z10AddVectorsPfS_S_i --------------------------
	.section	.text._Z10AddVectorsPfS_S_i,"ax",@progbits
	.align	128
        .global         _Z10AddVectorsPfS_S_i
        .type           _Z10AddVectorsPfS_S_i,@function
        .size           _Z10AddVectorsPfS_S_i,(.L_x_5 - _Z10AddVectorsPfS_S_i)
        .other          _Z10AddVectorsPfS_S_i,@"STO_CUDA_ENTRY STV_DEFAULT"
_Z10AddVectorsPfS_S_i:
.text._Z10AddVectorsPfS_S_i:
[----:B------:R-:W-:Y:S01]  /*0000*/  LDC R1, c[0x0][0x37c] ;  /* 0x0000df00ff017b82 */ /* 0x000fe20000000800 */
[----:B------:R-:W0:Y:S07]  /*0010*/  S2R R3, SR_TID.X ;  /* 0x0000000000037919 */ /* 0x000e2e0000002100 */
[----:B------:R-:W0:Y:S01]  /*0020*/  S2UR UR4, SR_CTAID.X ;  /* 0x00000000000479c3 */ /* 0x000e220000002500 */
[----:B------:R-:W1:Y:S07]  /*0030*/  LDCU UR6, c[0x0][0x398] ;  /* 0x00007300ff0677ac */ /* 0x000e6e0008000800 */
[----:B------:R-:W0:Y:S01]  /*0040*/  LDC R0, c[0x0][0x360] ;  /* 0x0000d800ff007b82 */ /* 0x000e220000000800 */
[----:B------:R-:W2:Y:S01]  /*0050*/  LDCU UR5, c[0x0][0x370] ;  /* 0x00006e00ff0577ac */ /* 0x000ea20008000800 */
[----:B0-----:R-:W-:-:S02]  /*0060*/  IMAD R3, R0, UR4, R3 ;  /* 0x0000000400037c24 */ /* 0x001fc4000f8e0203 */
[----:B--2---:R-:W-:-:S03]  /*0070*/  IMAD R0, R0, UR5, RZ ;  /* 0x0000000500007c24 */ /* 0x004fc6000f8e02ff */
[----:B-1----:R-:W-:-:S13]  /*0080*/  ISETP.GE.AND P0, PT, R3, UR6, PT ;  /* 0x0000000603007c0c */ /* 0x002fda000bf06270 */
[----:B------:R-:W-:Y:S05]  /*0090*/  @P0 EXIT ;  /* 0x000000000000094d */ /* 0x000fea0003800000 */
[----:B------:R-:W0:Y:S01]  /*00a0*/  I2F.U32.RP R8, R0 ;  /* 0x0000000000087306 */ /* 0x000e220000209000 */
[----:B------:R-:W-:Y:S01]  /*00b0*/  IADD3 R2, PT, PT, R0, R3, RZ ;  /* 0x0000000300027210 */ /* 0x000fe20007ffe0ff */
[----:B------:R-:W1:Y:S01]  /*00c0*/  LDCU.64 UR4, c[0x0][0x358] ;  /* 0x00006b00ff0477ac */ /* 0x000e620008000a00 */
[----:B------:R-:W-:Y:S01]  /*00d0*/  IADD3 R9, PT, PT, RZ, -R0, RZ ;  /* 0x80000000ff097210 */ /* 0x000fe20007ffe0ff */
[----:B------:R-:W-:Y:S01]  /*00e0*/  BSSY.RECONVERGENT B0, `(.L_x_0) ;  /* 0x000002c000007945 */ /* 0x000fe20003800200 */
[C---:B------:R-:W-:Y:S02]  /*00f0*/  ISETP.GE.AND P0, PT, R2.reuse, UR6, PT ;  /* 0x0000000602007c0c */ /* 0x040fe4000bf06270 */
[----:B------:R-:W-:Y:S02]  /*0100*/  VIMNMX R7, PT, PT, R2, UR6, !PT ;  /* 0x0000000602077c48 */ /* 0x000fe4000ffe0100 */
[----:B------:R-:W-:Y:S02]  /*0110*/  SEL R6, RZ, 0x1, P0 ;  /* 0x00000001ff067807 */ /* 0x000fe40000000000 */
[----:B------:R-:W-:-:S02]  /*0120*/  ISETP.NE.U32.AND P2, PT, R0, RZ, PT ;  /* 0x000000ff0000720c */ /* 0x000fc40003f45070 */
[----:B------:R-:W-:Y:S01]  /*0130*/  IADD3 R7, PT, PT, R7, -R2, -R6 ;  /* 0x8000000207077210 */ /* 0x000fe20007ffe806 */
[----:B0-----:R-:W0:Y:S02]  /*0140*/  MUFU.RCP R8, R8 ;  /* 0x0000000800087308 */ /* 0x001e240000001000 */
[----:B0-----:R-:W-:-:S06]  /*0150*/  IADD3 R4, PT, PT, R8, 0xffffffe, RZ ;  /* 0x0ffffffe08047810 */ /* 0x001fcc0007ffe0ff */
[----:B------:R0:W2:Y:S02]  /*0160*/  F2I.FTZ.U32.TRUNC.NTZ R5, R4 ;  /* 0x0000000400057305 */ /* 0x0000a4000021f000 */
[----:B0-----:R-:W-:Y:S02]  /*0170*/  HFMA2 R4, -RZ, RZ, 0, 0 ;  /* 0x00000000ff047431 */ /* 0x001fe400000001ff */
[----:B--2---:R-:W-:-:S04]  /*0180*/  IMAD R9, R9, R5, RZ ;  /* 0x0000000509097224 */ /* 0x004fc800078e02ff */
[----:B------:R-:W-:-:S06]  /*0190*/  IMAD.HI.U32 R8, R5, R9, R4 ;  /* 0x0000000905087227 */ /* 0x000fcc00078e0004 */
[----:B------:R-:W-:-:S05]  /*01a0*/  IMAD.HI.U32 R5, R8, R7, RZ ;  /* 0x0000000708057227 */ /* 0x000fca00078e00ff */
[----:B------:R-:W-:-:S05]  /*01b0*/  IADD3 R2, PT, PT, -R5, RZ, RZ ;  /* 0x000000ff05027210 */ /* 0x000fca0007ffe1ff */
[----:B------:R-:W-:-:S05]  /*01c0*/  IMAD R7, R0, R2, R7 ;  /* 0x0000000200077224 */ /* 0x000fca00078e0207 */
[----:B------:R-:W-:-:S13]  /*01d0*/  ISETP.GE.U32.AND P0, PT, R7, R0, PT ;  /* 0x000000000700720c */ /* 0x000fda0003f06070 */
[----:B------:R-:W-:Y:S02]  /*01e0*/  @P0 IADD3 R7, PT, PT, -R0, R7, RZ ;  /* 0x0000000700070210 */ /* 0x000fe40007ffe1ff */
[----:B------:R-:W-:Y:S02]  /*01f0*/  @P0 IADD3 R5, PT, PT, R5, 0x1, RZ ;  /* 0x0000000105050810 */ /* 0x000fe40007ffe0ff */
[----:B------:R-:W-:-:S13]  /*0200*/  ISETP.GE.U32.AND P1, PT, R7, R0, PT ;  /* 0x000000000700720c */ /* 0x000fda0003f26070 */
[----:B------:R-:W-:Y:S02]  /*0210*/  @P1 IADD3 R5, PT, PT, R5, 0x1, RZ ;  /* 0x0000000105051810 */ /* 0x000fe40007ffe0ff */
[----:B------:R-:W-:-:S04]  /*0220*/  @!P2 LOP3.LUT R5, RZ, R0, RZ, 0x33, !PT ;  /* 0x00000000ff05a212 */ /* 0x000fc800078e33ff */
[----:B------:R-:W-:-:S04]  /*0230*/  IADD3 R2, PT, PT, R6, R5, RZ ;  /* 0x0000000506027210 */ /* 0x000fc80007ffe0ff */
[C---:B------:R-:W-:Y:S02]  /*0240*/  LOP3.LUT R4, R2.reuse, 0x3, RZ, 0xc0, !PT ;  /* 0x0000000302047812 */ /* 0x040fe400078ec0ff */
[----:B------:R-:W-:Y:S02]  /*0250*/  ISETP.GE.U32.AND P1, PT, R2, 0x3, PT ;  /* 0x000000030200780c */ /* 0x000fe40003f26070 */
[----:B------:R-:W-:-:S13]  /*0260*/  ISETP.NE.AND P0, PT, R4, 0x3, PT ;  /* 0x000000030400780c */ /* 0x000fda0003f05270 */
[----:B-1----:R-:W-:Y:S05]  /*0270*/  @!P0 BRA `(.L_x_1) ;  /* 0x0000000000488947 */ /* 0x002fea0003800000 */
[----:B------:R-:W0:Y:S01]  /*0280*/  LDC.64 R4, c[0x0][0x390] ;  /* 0x0000e400ff047b82 */ /* 0x000e220000000a00 */
[----:B------:R-:W-:-:S04]  /*0290*/  IADD3 R2, PT, PT, R2, 0x1, RZ ;  /* 0x0000000102027810 */ /* 0x000fc80007ffe0ff */
[----:B------:R-:W-:-:S03]  /*02a0*/  LOP3.LUT R2, R2, 0x3, RZ, 0xc0, !PT ;  /* 0x0000000302027812 */ /* 0x000fc600078ec0ff */
[----:B------:R-:W1:Y:S01]  /*02b0*/  LDC.64 R6, c[0x0][0x380] ;  /* 0x0000e000ff067b82 */ /* 0x000e620000000a00 */
[----:B------:R-:W-:-:S07]  /*02c0*/  IADD3 R2, PT, PT, -R2, RZ, RZ ;  /* 0x000000ff02027210 */ /* 0x000fce0007ffe1ff */
[----:B------:R-:W2:Y:S02]  /*02d0*/  LDC.64 R8, c[0x0][0x388] ;  /* 0x0000e200ff087b82 */ /* 0x000ea40000000a00 */
.L_x_2:
[----:B-1----:R-:W-:-:S04]  /*02e0*/  IMAD.WIDE R14, R3, 0x4, R6 ;  /* 0x00000004030e7825 */ /* 0x002fc800078e0206 */
[----:B--23--:R-:W-:Y:S02]  /*02f0*/  IMAD.WIDE R12, R3, 0x4, R8 ;  /* 0x00000004030c7825 */ /* 0x00cfe400078e0208 */
[----:B------:R-:W2:Y:S04]  /*0300*/  LDG.E R14, desc[UR4][R14.64] ;  /* 0x000000040e0e7981 */ /* 0x000ea8000c1e1900 */
[----:B------:R-:W2:Y:S01]  /*0310*/  LDG.E R11, desc[UR4][R12.64] ;  /* 0x000000040c0b7981 */ /* 0x000ea2000c1e1900 */
[----:B------:R-:W-:-:S04]  /*0320*/  IADD3 R2, PT, PT, R2, 0x1, RZ ;  /* 0x0000000102027810 */ /* 0x000fc80007ffe0ff */
[----:B------:R-:W-:Y:S01]  /*0330*/  ISETP.NE.AND P0, PT, R2, RZ, PT ;  /* 0x000000ff0200720c */ /* 0x000fe20003f05270 */
[----:B--2---:R-:W-:Y:S01]  /*0340*/  FADD R17, R14, R11 ;  /* 0x0000000b0e117221 */ /* 0x004fe20000000000 */
[----:B0-----:R-:W-:Y:S01]  /*0350*/  IMAD.WIDE R10, R3, 0x4, R4 ;  /* 0x00000004030a7825 */ /* 0x001fe200078e0204 */
[----:B------:R-:W-:-:S03]  /*0360*/  IADD3 R3, PT, PT, R0, R3, RZ ;  /* 0x0000000300037210 */ /* 0x000fc60007ffe0ff */
[----:B------:R3:W-:Y:S04]  /*0370*/  STG.E desc[UR4][R12.64], R17 ;  /* 0x000000110c007986 */ /* 0x0007e8000c101904 */
[----:B------:R3:W-:Y:S03]  /*0380*/  STG.E desc[UR4][R10.64], R17 ;  /* 0x000000110a007986 */ /* 0x0007e6000c101904 */
[----:B------:R-:W-:Y:S05]  /*0390*/  @P0 BRA `(.L_x_2) ;  /* 0xfffffffc00d00947 */ /* 0x000fea000383ffff */
.L_x_1:
[----:B------:R-:W-:Y:S05]  /*03a0*/  BSYNC.RECONVERGENT B0 ;  /* 0x0000000000007941 */ /* 0x000fea0003800200 */
.L_x_0:
[----:B------:R-:W-:Y:S05]  /*03b0*/  @!P1 EXIT ;  /* 0x000000000000994d */ /* 0x000fea0003800000 */
.L_x_3:
[----:B0-----:R-:W0:Y:S08]  /*03c0*/  LDC.64 R4, c[0x0][0x380] ;  /* 0x0000e000ff047b82 */ /* 0x001e300000000a00 */
[----:B------:R-:W1:Y:S01]  /*03d0*/  LDC.64 R6, c[0x0][0x388] ;  /* 0x0000e200ff067b82 */ /* 0x000e620000000a00 */
[----:B0-----:R-:W-:-:S07]  /*03e0*/  IMAD.WIDE R8, R3, 0x4, R4 ;  /* 0x0000000403087825 */ /* 0x001fce00078e0204 */
[----:B------:R-:W3:Y:S01]  /*03f0*/  LDC.64 R4, c[0x0][0x390] ;  /* 0x0000e400ff047b82 */ /* 0x000ee20000000a00 */
[----:B------:R-:W2:Y:S01]  /*0400*/  LDG.E R2, desc[UR4][R8.64] ;  /* 0x0000000408027981 */ /* 0x000ea2000c1e1900 */
[----:B-1----:R-:W-:-:S05]  /*0410*/  IMAD.WIDE R14, R3, 0x4, R6 ;  /* 0x00000004030e7825 */ /* 0x002fca00078e0206 */
[----:B------:R-:W2:Y:S01]  /*0420*/  LDG.E R7, desc[UR4][R14.64] ;  /* 0x000000040e077981 */ /* 0x000ea2000c1e1900 */
[----:B---3--:R-:W-:-:S04]  /*0430*/  IMAD.WIDE R16, R3, 0x4, R4 ;  /* 0x0000000403107825 */ /* 0x008fc800078e0204 */
[----:B------:R-:W-:-:S04]  /*0440*/  IMAD.WIDE R4, R0, 0x4, R8 ;  /* 0x0000000400047825 */ /* 0x000fc800078e0208 */
[----:B--2---:R-:W-:Y:S01]  /*0450*/  FADD R19, R2, R7 ;  /* 0x0000000702137221 */ /* 0x004fe20000000000 */
[----:B------:R-:W-:-:S04]  /*0460*/  IMAD.WIDE R6, R0, 0x4, R14 ;  /* 0x0000000400067825 */ /* 0x000fc800078e020e */
[----:B------:R0:W-:Y:S04]  /*0470*/  STG.E desc[UR4][R14.64], R19 ;  /* 0x000000130e007986 */ /* 0x0001e8000c101904 */
[----:B------:R1:W-:Y:S04]  /*0480*/  STG.E desc[UR4][R16.64], R19 ;  /* 0x0000001310007986 */ /* 0x0003e8000c101904 */
[----:B------:R-:W2:Y:S04]  /*0490*/  LDG.E R2, desc[UR4][R4.64] ;  /* 0x0000000404027981 */ /* 0x000ea8000c1e1900 */
[----:B------:R-:W2:Y:S01]  /*04a0*/  LDG.E R11, desc[UR4][R6.64] ;  /* 0x00000004060b7981 */ /* 0x000ea2000c1e1900 */
[----:B------:R-:W-:-:S04]  /*04b0*/  IMAD.WIDE R8, R0, 0x4, R16 ;  /* 0x0000000400087825 */ /* 0x000fc800078e0210 */
[----:B------:R-:W-:-:S04]  /*04c0*/  IMAD.WIDE R12, R0, 0x4, R6 ;  /* 0x00000004000c7825 */ /* 0x000fc800078e0206 */
[----:B--2---:R-:W-:Y:S01]  /*04d0*/  FADD R21, R2, R11 ;  /* 0x0000000b02157221 */ /* 0x004fe20000000000 */
[----:B------:R-:W-:-:S04]  /*04e0*/  IMAD.WIDE R10, R0, 0x4, R4 ;  /* 0x00000004000a7825 */ /* 0x000fc800078e0204 */
[----:B------:R2:W-:Y:S04]  /*04f0*/  STG.E desc[UR4][R6.64], R21 ;  /* 0x0000001506007986 */ /* 0x0005e8000c101904 */
[----:B------:R3:W-:Y:S04]  /*0500*/  STG.E desc[UR4][R8.64], R21 ;  /* 0x0000001508007986 */ /* 0x0007e8000c101904 */
[----:B------:R-:W4:Y:S04]  /*0510*/  LDG.E R2, desc[UR4][R10.64] ;  /* 0x000000040a027981 */ /* 0x000f28000c1e1900 */
[----:B0-----:R-:W4:Y:S01]  /*0520*/  LDG.E R15, desc[UR4][R12.64] ;  /* 0x000000040c0f7981 */ /* 0x001f22000c1e1900 */
[----:B------:R-:W-:-:S04]  /*0530*/  IMAD.WIDE R4, R0, 0x4, R8 ;  /* 0x0000000400047825 */ /* 0x000fc800078e0208 */
[----:B-1----:R-:W-:-:S04]  /*0540*/  IMAD.WIDE R16, R0, 0x4, R12 ;  /* 0x0000000400107825 */ /* 0x002fc800078e020c */
[----:B----4-:R-:W-:Y:S01]  /*0550*/  FADD R19, R2, R15 ;  /* 0x0000000f02137221 */ /* 0x010fe20000000000 */
[----:B------:R-:W-:-:S04]  /*0560*/  IMAD.WIDE R14, R0, 0x4, R10 ;  /* 0x00000004000e7825 */ /* 0x000fc800078e020a */
[----:B------:R0:W-:Y:S04]  /*0570*/  STG.E desc[UR4][R12.64], R19 ;  /* 0x000000130c007986 */ /* 0x0001e8000c101904 */
[----:B------:R0:W-:Y:S04]  /*0580*/  STG.E desc[UR4][R4.64], R19 ;  /* 0x0000001304007986 */ /* 0x0001e8000c101904 */
[----:B------:R-:W3:Y:S04]  /*0590*/  LDG.E R14, desc[UR4][R14.64] ;  /* 0x000000040e0e7981 */ /* 0x000ee8000c1e1900 */
[----:B--2---:R-:W3:Y:S01]  /*05a0*/  LDG.E R7, desc[UR4][R16.64] ;  /* 0x0000000410077981 */ /* 0x004ee2000c1e1900 */
[----:B------:R-:W-:-:S04]  /*05b0*/  LEA R3, R0, R3, 0x2 ;  /* 0x0000000300037211 */ /* 0x000fc800078e10ff */
[----:B------:R-:W-:Y:S01]  /*05c0*/  ISETP.GE.AND P0, PT, R3, UR6, PT ;  /* 0x0000000603007c0c */ /* 0x000fe2000bf06270 */
[----:B---3--:R-:W-:Y:S01]  /*05d0*/  FADD R9, R14, R7 ;  /* 0x000000070e097221 */ /* 0x008fe20000000000 */
[----:B------:R-:W-:-:S04]  /*05e0*/  IMAD.WIDE R6, R0, 0x4, R4 ;  /* 0x0000000400067825 */ /* 0x000fc800078e0204 */
[----:B------:R0:W-:Y:S04]  /*05f0*/  STG.E desc[UR4][R16.64], R9 ;  /* 0x0000000910007986 */ /* 0x0001e8000c101904 */
[----:B------:R0:W-:Y:S03]  /*0600*/  STG.E desc[UR4][R6.64], R9 ;  /* 0x0000000906007986 */ /* 0x0001e6000c101904 */
[----:B------:R-:W-:Y:S05]  /*0610*/  @!P0 BRA `(.L_x_3) ;  /* 0xfffffffc00688947 */ /* 0x000fea000383ffff */
[----:B------:R-:W-:Y:S05]  /*0620*/  EXIT ;  /* 0x000000000000794d */ /* 0x000fea0003800000 */
.L_x_4:
[----:B------:R-:W-:-:S00]  /*0630*/  BRA `(.L_x_4) ;  /* 0xfffffffc00fc7947 */ /* 0x000fc0000383ffff */
[----:B------:R-:W-:-:S00]  /*0640*/  NOP ;  /* 0x0000000000007918 */ /* 0x000fc00000000000 */
        /* <DEDUP_REMOVED lines=11> */
.L_x_5:


//--------------------- .nv.shared.reserved.0     --------------------------
	.section	.nv.shared.reserved.0,"aw",@nobits
	.weak		__nv_reservedSMEM_offset_0_alias
	.size		__nv_reservedSMEM_offset_0_alias, 0, 64
	.other		__nv_reservedSMEM_offset_0_alias,@"STO_CUDA_RESERVED_SHARED STV_DEFAULT"
__nv_reservedSMEM_offset_0_alias:
	.zero		0
	.zero		64


//--------------------- .nv.constant0._Z10AddVectorsPfS_S_i --------------------------
	.section	.nv.constant0._Z10AddVectorsPfS_S_i,"a",@progbits
	.sectionflags	@""
	.align	4
.nv.constant0._Z10AddVectorsPfS_S_i:
	.zero		924


//--------------------- SYMBOLS --------------------------

	.type		.nv.reservedSmem.offset0,@object
	.size		.nv.reservedSmem.offset0,0x4
